//
// Generated by NVIDIA NVVM Compiler
//
// Compiler Build ID: CL-36424714
// Cuda compilation tools, release 13.0, V13.0.88
// Based on NVVM 20.0.0
//

.version 9.0
.target sm_100
.address_size 64

	// .globl	_Z8d_kerneliPh

.visible .entry _Z8d_kerneliPh(
	.param .u32 _Z8d_kerneliPh_param_0,
	.param .u64 .ptr .align 1 _Z8d_kerneliPh_param_1
)
{
	.reg .pred 	%p<10>;
	.reg .b16 	%rs<13>;
	.reg .b32 	%r<23>;
	.reg .b32 	%f<77>;
	.reg .b64 	%rd<5>;

	ld.param.u32 	%r5, [_Z8d_kerneliPh_param_0];
	ld.param.u64 	%rd1, [_Z8d_kerneliPh_param_1];
	mov.u32 	%r6, %tid.x;
	mov.u32 	%r7, %ctaid.x;
	mov.u32 	%r8, %ntid.x;
	mad.lo.s32 	%r9, %r7, %r8, %r6;
	mov.u32 	%r10, %tid.y;
	mov.u32 	%r11, %ctaid.y;
	mov.u32 	%r12, %ntid.y;
	mad.lo.s32 	%r13, %r11, %r12, %r10;
	mov.u32 	%r14, %nctaid.x;
	mul.lo.s32 	%r15, %r14, %r8;
	mad.lo.s32 	%r1, %r15, %r13, %r9;
	shr.u32 	%r16, %r5, 31;
	add.s32 	%r17, %r5, %r16;
	shr.s32 	%r18, %r17, 1;
	sub.s32 	%r19, %r18, %r9;
	cvt.rn.f32.s32 	%f35, %r19;
	mul.f32 	%f36, %f35, 0f3FC00000;
	cvt.rn.f32.s32 	%f37, %r18;
	div.rn.f32 	%f76, %f36, %f37;
	sub.s32 	%r20, %r18, %r13;
	cvt.rn.f32.s32 	%f38, %r20;
	mul.f32 	%f39, %f38, 0f3FC00000;
	div.rn.f32 	%f75, %f39, %f37;
	mov.b32 	%r22, 0;
	bra.uni 	$L__BB0_9;
$L__BB0_1:
	sub.f32 	%f46, %f33, %f34;
	mul.f32 	%f47, %f31, %f32;
	fma.rn.f32 	%f48, %f31, %f32, %f47;
	add.f32 	%f3, %f46, 0fBF4CCCCD;
	add.f32 	%f4, %f48, 0f3E1FBE77;
	mul.f32 	%f5, %f3, %f3;
	mul.f32 	%f6, %f4, %f4;
	add.f32 	%f49, %f5, %f6;
	setp.gt.f32 	%p2, %f49, 0f447A0000;
	@%p2 bra 	$L__BB0_10;
	sub.f32 	%f50, %f5, %f6;
	mul.f32 	%f51, %f3, %f4;
	fma.rn.f32 	%f52, %f3, %f4, %f51;
	add.f32 	%f7, %f50, 0fBF4CCCCD;
	add.f32 	%f8, %f52, 0f3E1FBE77;
	mul.f32 	%f9, %f7, %f7;
	mul.f32 	%f10, %f8, %f8;
	add.f32 	%f53, %f9, %f10;
	setp.gt.f32 	%p3, %f53, 0f447A0000;
	@%p3 bra 	$L__BB0_10;
	sub.f32 	%f54, %f9, %f10;
	mul.f32 	%f55, %f7, %f8;
	fma.rn.f32 	%f56, %f7, %f8, %f55;
	add.f32 	%f11, %f54, 0fBF4CCCCD;
	add.f32 	%f12, %f56, 0f3E1FBE77;
	mul.f32 	%f13, %f11, %f11;
	mul.f32 	%f14, %f12, %f12;
	add.f32 	%f57, %f13, %f14;
	setp.gt.f32 	%p4, %f57, 0f447A0000;
	@%p4 bra 	$L__BB0_10;
	sub.f32 	%f58, %f13, %f14;
	mul.f32 	%f59, %f11, %f12;
	fma.rn.f32 	%f60, %f11, %f12, %f59;
	add.f32 	%f15, %f58, 0fBF4CCCCD;
	add.f32 	%f16, %f60, 0f3E1FBE77;
	mul.f32 	%f17, %f15, %f15;
	mul.f32 	%f18, %f16, %f16;
	add.f32 	%f61, %f17, %f18;
	setp.gt.f32 	%p5, %f61, 0f447A0000;
	@%p5 bra 	$L__BB0_10;
	sub.f32 	%f62, %f17, %f18;
	mul.f32 	%f63, %f15, %f16;
	fma.rn.f32 	%f64, %f15, %f16, %f63;
	add.f32 	%f19, %f62, 0fBF4CCCCD;
	add.f32 	%f20, %f64, 0f3E1FBE77;
	mul.f32 	%f21, %f19, %f19;
	mul.f32 	%f22, %f20, %f20;
	add.f32 	%f65, %f21, %f22;
	setp.gt.f32 	%p6, %f65, 0f447A0000;
	@%p6 bra 	$L__BB0_10;
	sub.f32 	%f66, %f21, %f22;
	mul.f32 	%f67, %f19, %f20;
	fma.rn.f32 	%f68, %f19, %f20, %f67;
	add.f32 	%f23, %f66, 0fBF4CCCCD;
	add.f32 	%f24, %f68, 0f3E1FBE77;
	mul.f32 	%f25, %f23, %f23;
	mul.f32 	%f26, %f24, %f24;
	add.f32 	%f69, %f25, %f26;
	setp.gt.f32 	%p7, %f69, 0f447A0000;
	@%p7 bra 	$L__BB0_10;
	sub.f32 	%f70, %f25, %f26;
	mul.f32 	%f71, %f23, %f24;
	fma.rn.f32 	%f72, %f23, %f24, %f71;
	add.f32 	%f76, %f70, 0fBF4CCCCD;
	add.f32 	%f75, %f72, 0f3E1FBE77;
	mul.f32 	%f73, %f75, %f75;
	fma.rn.f32 	%f74, %f76, %f76, %f73;
	setp.gt.f32 	%p8, %f74, 0f447A0000;
	@%p8 bra 	$L__BB0_10;
	add.s32 	%r22, %r22, 8;
	setp.eq.s32 	%p9, %r22, 200;
	mov.b16 	%rs12, 255;
	@%p9 bra 	$L__BB0_10;
$L__BB0_9:
	mul.f32 	%f40, %f76, %f76;
	mul.f32 	%f41, %f75, %f75;
	sub.f32 	%f42, %f40, %f41;
	mul.f32 	%f43, %f76, %f75;
	fma.rn.f32 	%f44, %f76, %f75, %f43;
	add.f32 	%f31, %f42, 0fBF4CCCCD;
	add.f32 	%f32, %f44, 0f3E1FBE77;
	mul.f32 	%f33, %f31, %f31;
	mul.f32 	%f34, %f32, %f32;
	add.f32 	%f45, %f33, %f34;
	setp.leu.f32 	%p1, %f45, 0f447A0000;
	mov.b16 	%rs12, 0;
	@%p1 bra 	$L__BB0_1;
$L__BB0_10:
	cvta.to.global.u64 	%rd2, %rd1;
	mul.lo.s32 	%r21, %r1, 3;
	cvt.s64.s32 	%rd3, %r21;
	add.s64 	%rd4, %rd2, %rd3;
	st.global.u8 	[%rd4], %rs12;
	mov.b16 	%rs11, 0;
	st.global.u8 	[%rd4+1], %rs11;
	st.global.u8 	[%rd4+2], %rs11;
	ret;

}


// ===== COMPILED SASS (sm_100) =====

	.target	sm_100

	.elftype	@"ET_EXEC"


//--------------------- .note.nv.tkinfo           --------------------------
	.section	.note.nv.tkinfo,"",@"SHT_NOTE"
	.sectionflags	@"SHF_NOTE_NV_TKINFO"
	.tkinfo
        /*0018*/ 	.word	0x00000002
        /*0030*/ 	.string	""
        /*0030*/ 	.string	"ptxas"
        /*0030*/ 	.string	"Cuda compilation tools, release 13.0, V13.0.88"
        /*0030*/ 	.string	"Build cuda_13.0.r13.0/compiler.36424714_0"
        /*0030*/ 	.string	"-arch sm_100 -m 64 "



//--------------------- .note.nv.cuinfo           --------------------------
	.section	.note.nv.cuinfo,"",@"SHT_NOTE"
	.sectionflags	@"SHF_NOTE_NV_CUINFO"
        /*0018*/ 	.short	0x0002
        /*001a*/ 	.short	0x0064
        /*001c*/ 	.short	0x0082
	.zero		2


//--------------------- .nv.info                  --------------------------
	.section	.nv.info,"",@"SHT_CUDA_INFO"
	.align	4


	//----- nvinfo : EIATTR_REGCOUNT
	.align		4
        /*0000*/ 	.byte	0x04, 0x2f
        /*0002*/ 	.short	(.L_1 - .L_0)
	.align		4
.L_0:
        /*0004*/ 	.word	index@(_Z8d_kerneliPh)
        /*0008*/ 	.word	0x00000011


	//----- nvinfo : EIATTR_FRAME_SIZE
	.align		4
.L_1:
        /*000c*/ 	.byte	0x04, 0x11
        /*000e*/ 	.short	(.L_3 - .L_2)
	.align		4
.L_2:
        /*0010*/ 	.word	index@($__internal_0_$__cuda_sm3x_div_rn_noftz_f32_slowpath)
        /*0014*/ 	.word	0x00000000


	//----- nvinfo : EIATTR_FRAME_SIZE
	.align		4
.L_3:
        /*0018*/ 	.byte	0x04, 0x11
        /*001a*/ 	.short	(.L_5 - .L_4)
	.align		4
.L_4:
        /*001c*/ 	.word	index@(_Z8d_kerneliPh)
        /*0020*/ 	.word	0x00000000


	//----- nvinfo : EIATTR_MIN_STACK_SIZE
	.align		4
.L_5:
        /*0024*/ 	.byte	0x04, 0x12
        /*0026*/ 	.short	(.L_7 - .L_6)
	.align		4
.L_6:
        /*0028*/ 	.word	index@(_Z8d_kerneliPh)
        /*002c*/ 	.word	0x00000000
.L_7:


//--------------------- .nv.compat                --------------------------
	.section	.nv.compat,"",@"SHT_CUDA_COMPAT_INFO"
	.align	4
        /*0000*/ 	.byte	0x02, 0x09, 0x00, 0x00, 0x02, 0x02, 0x01, 0x00, 0x02, 0x05, 0x05, 0x00, 0x03, 0x07, 0x01, 0x01
        /*0010*/ 	.byte	0x02, 0x03, 0x00, 0x00, 0x02, 0x06, 0x01, 0x00, 0x04, 0x0b, 0x08, 0x00, 0x01, 0x00, 0x00, 0x00
        /*0020*/ 	.byte	0x00, 0x00, 0x00, 0x00


//--------------------- .nv.info._Z8d_kerneliPh   --------------------------
	.section	.nv.info._Z8d_kerneliPh,"",@"SHT_CUDA_INFO"
	.sectionflags	@""
	.align	4


	//----- nvinfo : EIATTR_CUDA_API_VERSION
	.align		4
        /*0000*/ 	.byte	0x04, 0x37
        /*0002*/ 	.short	(.L_9 - .L_8)
.L_8:
        /*0004*/ 	.word	0x00000082


	//----- nvinfo : EIATTR_KPARAM_INFO
	.align		4
.L_9:
        /*0008*/ 	.byte	0x04, 0x17
        /*000a*/ 	.short	(.L_11 - .L_10)
.L_10:
        /*000c*/ 	.word	0x00000000
        /*0010*/ 	.short	0x0001
        /*0012*/ 	.short	0x0008
        /*0014*/ 	.byte	0x00, 0xf5, 0x21, 0x00


	//----- nvinfo : EIATTR_KPARAM_INFO
	.align		4
.L_11:
        /*0018*/ 	.byte	0x04, 0x17
        /*001a*/ 	.short	(.L_13 - .L_12)
.L_12:
        /*001c*/ 	.word	0x00000000
        /*0020*/ 	.short	0x0000
        /*0022*/ 	.short	0x0000
        /*0024*/ 	.byte	0x00, 0xf0, 0x11, 0x00


	//----- nvinfo : EIATTR_SPARSE_MMA_MASK
	.align		4
.L_13:
        /*0028*/ 	.byte	0x03, 0x50
        /*002a*/ 	.short	0x0000


	//----- nvinfo : EIATTR_MAXREG_COUNT
	.align		4
        /*002c*/ 	.byte	0x03, 0x1b
        /*002e*/ 	.short	0x00ff


	//----- nvinfo : EIATTR_MERCURY_ISA_VERSION
	.align		4
        /*0030*/ 	.byte	0x03, 0x5f
        /*0032*/ 	.short	0x0101


	//----- nvinfo : EIATTR_VRC_CTA_INIT_COUNT
	.align		4
        /*0034*/ 	.byte	0x02, 0x4a
	.zero		1
	.zero		1


	//----- nvinfo : EIATTR_EXIT_INSTR_OFFSETS
	.align		4
        /*0038*/ 	.byte	0x04, 0x1c
        /*003a*/ 	.short	(.L_15 - .L_14)


	//   ....[0]....
.L_14:
        /*003c*/ 	.word	0x00000920


	//----- nvinfo : EIATTR_CRS_STACK_SIZE
	.align		4
.L_15:
        /*0040*/ 	.byte	0x04, 0x1e
        /*0042*/ 	.short	(.L_17 - .L_16)
.L_16:
        /*0044*/ 	.word	0x00000000


	//----- nvinfo : EIATTR_CBANK_PARAM_SIZE
	.align		4
.L_17:
        /*0048*/ 	.byte	0x03, 0x19
        /*004a*/ 	.short	0x0010


	//----- nvinfo : EIATTR_PARAM_CBANK
	.align		4
        /*004c*/ 	.byte	0x04, 0x0a
        /*004e*/ 	.short	(.L_19 - .L_18)
	.align		4
.L_18:
        /*0050*/ 	.word	index@(.nv.constant0._Z8d_kerneliPh)
        /*0054*/ 	.short	0x0380
        /*0056*/ 	.short	0x0010


	//----- nvinfo : EIATTR_SW_WAR
	.align		4
.L_19:
        /*0058*/ 	.byte	0x04, 0x36
        /*005a*/ 	.short	(.L_21 - .L_20)
.L_20:
        /*005c*/ 	.word	0x00000008
.L_21:


//--------------------- .nv.callgraph             --------------------------
	.section	.nv.callgraph,"",@"SHT_CUDA_CALLGRAPH"
	.align	4
	.sectionentsize	8
	.align		4
        /*0000*/ 	.word	0x00000000
	.align		4
        /*0004*/ 	.word	0xffffffff
	.align		4
        /*0008*/ 	.word	0x00000000
	.align		4
        /*000c*/ 	.word	0xfffffffe
	.align		4
        /*0010*/ 	.word	0x00000000
	.align		4
        /*0014*/ 	.word	0xfffffffd
	.align		4
        /*0018*/ 	.word	0x00000000
	.align		4
        /*001c*/ 	.word	0xfffffffc


//--------------------- .text._Z8d_kerneliPh      --------------------------
	.section	.text._Z8d_kerneliPh,"ax",@progbits
	.align	128
        .global         _Z8d_kerneliPh
        .type           _Z8d_kerneliPh,@function
        .size           _Z8d_kerneliPh,(.L_x_19 - _Z8d_kerneliPh)
        .other          _Z8d_kerneliPh,@"STO_CUDA_ENTRY STV_DEFAULT"
_Z8d_kerneliPh:
.text._Z8d_kerneliPh:
[----:B------:R-:W-:Y:S01]  /*0000*/  LDC R1, c[0x0][0x37c] ;  /* 0x0000df00ff017b82 */ /* 0x000fe20000000800 */
[----:B------:R-:W0:Y:S01]  /*0010*/  S2R R5, SR_TID.X ;  /* 0x0000000000057919 */ /* 0x000e220000002100 */
[----:B------:R-:W1:Y:S06]  /*0020*/  LDCU UR4, c[0x0][0x380] ;  /* 0x00007000ff0477ac */ /* 0x000e6c0008000800 */
[----:B------:R-:W0:Y:S01]  /*0030*/  S2UR UR5, SR_CTAID.X ;  /* 0x00000000000579c3 */ /* 0x000e220000002500 */
[----:B------:R-:W-:Y:S01]  /*0040*/  BSSY.RECONVERGENT B0, `(.L_x_0) ;  /* 0x000001b000007945 */ /* 0x000fe20003800200 */
[----:B------:R-:W2:Y:S06]  /*0050*/  S2R R4, SR_TID.Y ;  /* 0x0000000000047919 */ /* 0x000eac0000002200 */
[----:B------:R-:W0:Y:S08]  /*0060*/  LDC R8, c[0x0][0x360] ;  /* 0x0000d800ff087b82 */ /* 0x000e300000000800 */
[----:B------:R-:W2:Y:S01]  /*0070*/  S2UR UR6, SR_CTAID.Y ;  /* 0x00000000000679c3 */ /* 0x000ea20000002600 */
[----:B-1----:R-:W-:-:S04]  /*0080*/  ULEA.HI UR4, UR4, UR4, URZ, 0x1 ;  /* 0x0000000404047291 */ /* 0x002fc8000f8f08ff */
[----:B------:R-:W-:-:S03]  /*0090*/  USHF.R.S32.HI UR4, URZ, 0x1, UR4 ;  /* 0x00000001ff047899 */ /* 0x000fc60008011404 */
[----:B------:R-:W2:Y:S03]  /*00a0*/  LDC R9, c[0x0][0x364] ;  /* 0x0000d900ff097b82 */ /* 0x000ea60000000800 */
[----:B------:R-:W-:-:S04]  /*00b0*/  I2FP.F32.S32 R3, UR4 ;  /* 0x0000000400037c45 */ /* 0x000fc80008201400 */
[----:B------:R-:W1:Y:S01]  /*00c0*/  MUFU.RCP R2, R3 ;  /* 0x0000000300027308 */ /* 0x000e620000001000 */
[----:B0-----:R-:W-:Y:S01]  /*00d0*/  IMAD R5, R8, UR5, R5 ;  /* 0x0000000508057c24 */ /* 0x001fe2000f8e0205 */
[----:B------:R-:W0:Y:S04]  /*00e0*/  LDCU UR5, c[0x0][0x370] ;  /* 0x00006e00ff0577ac */ /* 0x000e280008000800 */
[----:B------:R-:W-:-:S04]  /*00f0*/  IADD3 R0, PT, PT, -R5, UR4, RZ ;  /* 0x0000000405007c10 */ /* 0x000fc8000fffe1ff */
[----:B------:R-:W-:-:S05]  /*0100*/  I2FP.F32.S32 R0, R0 ;  /* 0x0000000000007245 */ /* 0x000fca0000201400 */
[----:B------:R-:W-:Y:S01]  /*0110*/  FMUL R0, R0, 1.5 ;  /* 0x3fc0000000007820 */ /* 0x000fe20000400000 */
[----:B-1----:R-:W-:Y:S01]  /*0120*/  FFMA R7, -R3, R2, 1 ;  /* 0x3f80000003077423 */ /* 0x002fe20000000102 */
[----:B--2---:R-:W-:Y:S02]  /*0130*/  IMAD R4, R9, UR6, R4 ;  /* 0x0000000609047c24 */ /* 0x004fe4000f8e0204 */
[----:B------:R-:W1:Y:S01]  /*0140*/  FCHK P0, R0, R3 ;  /* 0x0000000300007302 */ /* 0x000e620000000000 */
[----:B------:R-:W-:Y:S01]  /*0150*/  FFMA R7, R2, R7, R2 ;  /* 0x0000000702077223 */ /* 0x000fe20000000002 */
[----:B0-----:R-:W-:-:S03]  /*0160*/  IMAD R2, R8, UR5, RZ ;  /* 0x0000000508027c24 */ /* 0x001fc6000f8e02ff */
[----:B------:R-:W-:Y:S01]  /*0170*/  FFMA R6, R0, R7, RZ ;  /* 0x0000000700067223 */ /* 0x000fe200000000ff */
[----:B------:R-:W-:-:S03]  /*0180*/  IMAD R2, R4, R2, R5 ;  /* 0x0000000204027224 */ /* 0x000fc600078e0205 */
[----:B------:R-:W-:-:S04]  /*0190*/  FFMA R8, -R3, R6, R0 ;  /* 0x0000000603087223 */ /* 0x000fc80000000100 */
[----:B------:R-:W-:Y:S01]  /*01a0*/  FFMA R6, R7, R8, R6 ;  /* 0x0000000807067223 */ /* 0x000fe20000000006 */
[----:B-1----:R-:W-:Y:S06]  /*01b0*/  @!P0 BRA `(.L_x_1) ;  /* 0x00000000000c8947 */ /* 0x002fec0003800000 */
[----:B------:R-:W-:-:S07]  /*01c0*/  MOV R6, 0x1e0 ;  /* 0x000001e000067802 */ /* 0x000fce0000000f00 */
[----:B------:R-:W-:Y:S05]  /*01d0*/  CALL.REL.NOINC `($__internal_0_$__cuda_sm3x_div_rn_noftz_f32_slowpath) ;  /* 0x0000000400d47944 */ /* 0x000fea0003c00000 */
[----:B------:R-:W-:-:S07]  /*01e0*/  MOV R6, R0 ;  /* 0x0000000000067202 */ /* 0x000fce0000000f00 */
.L_x_1:
[----:B------:R-:W-:Y:S05]  /*01f0*/  BSYNC.RECONVERGENT B0 ;  /* 0x0000000000007941 */ /* 0x000fea0003800200 */
.L_x_0:
[----:B------:R-:W0:Y:S01]  /*0200*/  MUFU.RCP R0, R3 ;  /* 0x0000000300007308 */ /* 0x000e220000001000 */
[----:B------:R-:W-:Y:S01]  /*0210*/  IADD3 R4, PT, PT, -R4, UR4, RZ ;  /* 0x0000000404047c10 */ /* 0x000fe2000fffe1ff */
[----:B------:R-:W-:Y:S03]  /*0220*/  BSSY.RECONVERGENT B0, `(.L_x_2) ;  /* 0x000000e000007945 */ /* 0x000fe60003800200 */
[----:B------:R-:W-:-:S05]  /*0230*/  I2FP.F32.S32 R4, R4 ;  /* 0x0000000400047245 */ /* 0x000fca0000201400 */
[----:B------:R-:W-:Y:S01]  /*0240*/  FMUL R8, R4, 1.5 ;  /* 0x3fc0000004087820 */ /* 0x000fe20000400000 */
[----:B------:R-:W-:-:S03]  /*0250*/  MOV R4, R6 ;  /* 0x0000000600047202 */ /* 0x000fc60000000f00 */
[----:B------:R-:W1:Y:S01]  /*0260*/  FCHK P0, R8, R3 ;  /* 0x0000000308007302 */ /* 0x000e620000000000 */
[----:B0-----:R-:W-:-:S04]  /*0270*/  FFMA R5, -R3, R0, 1 ;  /* 0x3f80000003057423 */ /* 0x001fc80000000100 */
[----:B------:R-:W-:-:S04]  /*0280*/  FFMA R0, R0, R5, R0 ;  /* 0x0000000500007223 */ /* 0x000fc80000000000 */
[----:B------:R-:W-:-:S04]  /*0290*/  FFMA R5, R0, R8, RZ ;  /* 0x0000000800057223 */ /* 0x000fc800000000ff */
[----:B------:R-:W-:-:S04]  /*02a0*/  FFMA R10, -R3, R5, R8 ;  /* 0x00000005030a7223 */ /* 0x000fc80000000108 */
[----:B------:R-:W-:Y:S01]  /*02b0*/  FFMA R0, R0, R10, R5 ;  /* 0x0000000a00007223 */ /* 0x000fe20000000005 */
[----:B-1----:R-:W-:Y:S06]  /*02c0*/  @!P0 BRA `(.L_x_3) ;  /* 0x00000000000c8947 */ /* 0x002fec0003800000 */
[----:B------:R-:W-:Y:S02]  /*02d0*/  MOV R0, R8 ;  /* 0x0000000800007202 */ /* 0x000fe40000000f00 */
[----:B------:R-:W-:-:S07]  /*02e0*/  MOV R6, 0x300 ;  /* 0x0000030000067802 */ /* 0x000fce0000000f00 */
[----:B------:R-:W-:Y:S05]  /*02f0*/  CALL.REL.NOINC `($__internal_0_$__cuda_sm3x_div_rn_noftz_f32_slowpath) ;  /* 0x00000004008c7944 */ /* 0x000fea0003c00000 */
.L_x_3:
[----:B------:R-:W-:Y:S05]  /*0300*/  BSYNC.RECONVERGENT B0 ;  /* 0x0000000000007941 */ /* 0x000fea0003800200 */
.L_x_2:
[----:B------:R-:W-:Y:S01]  /*0310*/  HFMA2 R6, -RZ, RZ, 0, 0 ;  /* 0x00000000ff067431 */ /* 0x000fe200000001ff */
[----:B------:R-:W-:Y:S01]  /*0320*/  BSSY.RECONVERGENT B0, `(.L_x_4) ;  /* 0x0000058000007945 */ /* 0x000fe20003800200 */
[----:B------:R-:W0:Y:S05]  /*0330*/  LDCU.64 UR4, c[0x0][0x358] ;  /* 0x00006b00ff0477ac */ /* 0x000e2a0008000a00 */
.L_x_6:
[C---:B------:R-:W-:Y:S01]  /*0340*/  FMUL R3, R0.reuse, R0 ;  /* 0x0000000000037220 */ /* 0x040fe20000400000 */
[----:B------:R-:W-:-:S03]  /*0350*/  FMUL R5, R0, R4 ;  /* 0x0000000400057220 */ /* 0x000fc60000400000 */
[-C--:B------:R-:W-:Y:S01]  /*0360*/  FFMA R3, R4, R4.reuse, -R3 ;  /* 0x0000000404037223 */ /* 0x080fe20000000803 */
[----:B------:R-:W-:-:S03]  /*0370*/  FFMA R5, R0, R4, R5 ;  /* 0x0000000400057223 */ /* 0x000fc60000000005 */
[----:B------:R-:W-:Y:S01]  /*0380*/  FADD R7, R3, -0.80000001192092895508 ;  /* 0xbf4ccccd03077421 */ /* 0x000fe20000000000 */
[----:B------:R-:W-:-:S03]  /*0390*/  FADD R8, R5, 0.15600000321865081787 ;  /* 0x3e1fbe7705087421 */ /* 0x000fc60000000000 */
[----:B------:R-:W-:Y:S01]  /*03a0*/  FMUL R3, R7, R7 ;  /* 0x0000000707037220 */ /* 0x000fe20000400000 */
[----:B------:R-:W-:-:S04]  /*03b0*/  FMUL R10, R8, R8 ;  /* 0x00000008080a7220 */ /* 0x000fc80000400000 */
[----:B------:R-:W-:-:S05]  /*03c0*/  FADD R0, R3, R10 ;  /* 0x0000000a03007221 */ /* 0x000fca0000000000 */
[----:B------:R-:W-:Y:S02]  /*03d0*/  FSETP.GT.AND P0, PT, R0, 1000, PT ;  /* 0x447a00000000780b */ /* 0x000fe40003f04000 */
[----:B------:R-:W-:-:S11]  /*03e0*/  PRMT R0, RZ, 0x7610, R0 ;  /* 0x00007610ff007816 */ /* 0x000fd60000000000 */
[----:B------:R-:W-:Y:S05]  /*03f0*/  @P0 BRA `(.L_x_5) ;  /* 0x0000000400280947 */ /* 0x000fea0003800000 */
[----:B------:R-:W-:Y:S01]  /*0400*/  FMUL R4, R7, R8 ;  /* 0x0000000807047220 */ /* 0x000fe20000400000 */
[----:B------:R-:W-:-:S03]  /*0410*/  FADD R3, R3, -R10 ;  /* 0x8000000a03037221 */ /* 0x000fc60000000000 */
[----:B------:R-:W-:Y:S01]  /*0420*/  FFMA R4, R7, R8, R4 ;  /* 0x0000000807047223 */ /* 0x000fe20000000004 */
[----:B------:R-:W-:-:S03]  /*0430*/  FADD R5, R3, -0.80000001192092895508 ;  /* 0xbf4ccccd03057421 */ /* 0x000fc60000000000 */
[----:B------:R-:W-:Y:S01]  /*0440*/  FADD R8, R4, 0.15600000321865081787 ;  /* 0x3e1fbe7704087421 */ /* 0x000fe20000000000 */
[----:B------:R-:W-:-:S03]  /*0450*/  FMUL R3, R5, R5 ;  /* 0x0000000505037220 */ /* 0x000fc60000400000 */
[----:B------:R-:W-:-:S04]  /*0460*/  FMUL R10, R8, R8 ;  /* 0x00000008080a7220 */ /* 0x000fc80000400000 */
[----:B------:R-:W-:-:S05]  /*0470*/  FADD R4, R3, R10 ;  /* 0x0000000a03047221 */ /* 0x000fca0000000000 */
[----:B------:R-:W-:-:S13]  /*0480*/  FSETP.GT.AND P0, PT, R4, 1000, PT ;  /* 0x447a00000400780b */ /* 0x000fda0003f04000 */
        /* <DEDUP_REMOVED lines=51> */
[----:B------:R-:W-:-:S04]  /*07c0*/  FMUL R3, R8, R5 ;  /* 0x0000000508037220 */ /* 0x000fc80000400000 */
[----:B------:R-:W-:Y:S01]  /*07d0*/  FFMA R4, R8, R5, R3 ;  /* 0x0000000508047223 */ /* 0x000fe20000000003 */
[----:B------:R-:W-:-:S03]  /*07e0*/  FADD R3, R7, -R10 ;  /* 0x8000000a07037221 */ /* 0x000fc60000000000 */
[----:B------:R-:W-:Y:S01]  /*07f0*/  FADD R5, R4, 0.15600000321865081787 ;  /* 0x3e1fbe7704057421 */ /* 0x000fe20000000000 */
[----:B------:R-:W-:-:S03]  /*0800*/  FADD R4, R3, -0.80000001192092895508 ;  /* 0xbf4ccccd03047421 */ /* 0x000fc60000000000 */
[----:B------:R-:W-:-:S04]  /*0810*/  FMUL R3, R5, R5 ;  /* 0x0000000505037220 */ /* 0x000fc80000400000 */
[----:B------:R-:W-:-:S05]  /*0820*/  FFMA R3, R4, R4, R3 ;  /* 0x0000000404037223 */ /* 0x000fca0000000003 */
[----:B------:R-:W-:-:S13]  /*0830*/  FSETP.GT.AND P0, PT, R3, 1000, PT ;  /* 0x447a00000300780b */ /* 0x000fda0003f04000 */
[----:B------:R-:W-:Y:S05]  /*0840*/  @P0 BRA `(.L_x_5) ;  /* 0x0000000000140947 */ /* 0x000fea0003800000 */
[----:B------:R-:W-:Y:S02]  /*0850*/  IADD3 R6, PT, PT, R6, 0x8, RZ ;  /* 0x0000000806067810 */ /* 0x000fe40007ffe0ff */
[----:B------:R-:W-:Y:S02]  /*0860*/  MOV R0, R5 ;  /* 0x0000000500007202 */ /* 0x000fe40000000f00 */
[----:B------:R-:W-:-:S13]  /*0870*/  ISETP.NE.AND P0, PT, R6, 0xc8, PT ;  /* 0x000000c80600780c */ /* 0x000fda0003f05270 */
[----:B------:R-:W-:Y:S05]  /*0880*/  @P0 BRA `(.L_x_6) ;  /* 0xfffffff800ac0947 */ /* 0x000fea000383ffff */
[----:B------:R-:W-:-:S07]  /*0890*/  HFMA2 R0, -RZ, RZ, 0, 1.5199184417724609375e-05 ;  /* 0x000000ffff007431 */ /* 0x000fce00000001ff */
.L_x_5:
[----:B0-----:R-:W-:Y:S05]  /*08a0*/  BSYNC.RECONVERGENT B0 ;  /* 0x0000000000007941 */ /* 0x001fea0003800200 */
.L_x_4:
[----:B------:R-:W0:Y:S01]  /*08b0*/  LDCU.64 UR6, c[0x0][0x388] ;  /* 0x00007100ff0677ac */ /* 0x000e220008000a00 */
[----:B------:R-:W-:-:S04]  /*08c0*/  LEA R3, R2, R2, 0x1 ;  /* 0x0000000202037211 */ /* 0x000fc800078e08ff */
[----:B0-----:R-:W-:-:S04]  /*08d0*/  IADD3 R2, P0, PT, R3, UR6, RZ ;  /* 0x0000000603027c10 */ /* 0x001fc8000ff1e0ff */
[----:B------:R-:W-:-:S05]  /*08e0*/  LEA.HI.X.SX32 R3, R3, UR7, 0x1, P0 ;  /* 0x0000000703037c11 */ /* 0x000fca00080f0eff */
[----:B------:R-:W-:Y:S04]  /*08f0*/  STG.E.U8 desc[UR4][R2.64], R0 ;  /* 0x0000000002007986 */ /* 0x000fe8000c101104 */
[----:B------:R-:W-:Y:S04]  /*0900*/  STG.E.U8 desc[UR4][R2.64+0x1], RZ ;  /* 0x000001ff02007986 */ /* 0x000fe8000c101104 */
[----:B------:R-:W-:Y:S01]  /*0910*/  STG.E.U8 desc[UR4][R2.64+0x2], RZ ;  /* 0x000002ff02007986 */ /* 0x000fe2000c101104 */
[----:B------:R-:W-:Y:S05]  /*0920*/  EXIT ;  /* 0x000000000000794d */ /* 0x000fea0003800000 */
        .weak           $__internal_0_$__cuda_sm3x_div_rn_noftz_f32_slowpath
        .type           $__internal_0_$__cuda_sm3x_div_rn_noftz_f32_slowpath,@function
        .size           $__internal_0_$__cuda_sm3x_div_rn_noftz_f32_slowpath,(.L_x_19 - $__internal_0_$__cuda_sm3x_div_rn_noftz_f32_slowpath)
$__internal_0_$__cuda_sm3x_div_rn_noftz_f32_slowpath:
[----:B------:R-:W-:Y:S01]  /*0930*/  SHF.R.U32.HI R7, RZ, 0x17, R3 ;  /* 0x00000017ff077819 */ /* 0x000fe20000011603 */
[----:B------:R-:W-:Y:S01]  /*0940*/  BSSY.RECONVERGENT B1, `(.L_x_7) ;  /* 0x0000063000017945 */ /* 0x000fe20003800200 */
[----:B------:R-:W-:Y:S02]  /*0950*/  SHF.R.U32.HI R5, RZ, 0x17, R0 ;  /* 0x00000017ff057819 */ /* 0x000fe40000011600 */
[----:B------:R-:W-:Y:S02]  /*0960*/  LOP3.LUT R12, R7, 0xff, RZ, 0xc0, !PT ;  /* 0x000000ff070c7812 */ /* 0x000fe400078ec0ff */
[----:B------:R-:W-:Y:S02]  /*0970*/  LOP3.LUT R10, R5, 0xff, RZ, 0xc0, !PT ;  /* 0x000000ff050a7812 */ /* 0x000fe400078ec0ff */
[----:B------:R-:W-:Y:S02]  /*0980*/  IADD3 R9, PT, PT, R12, -0x1, RZ ;  /* 0xffffffff0c097810 */ /* 0x000fe40007ffe0ff */
[----:B------:R-:W-:-:S02]  /*0990*/  IADD3 R8, PT, PT, R10, -0x1, RZ ;  /* 0xffffffff0a087810 */ /* 0x000fc40007ffe0ff */
[----:B------:R-:W-:Y:S02]  /*09a0*/  ISETP.GT.U32.AND P0, PT, R9, 0xfd, PT ;  /* 0x000000fd0900780c */ /* 0x000fe40003f04070 */
[----:B------:R-:W-:Y:S02]  /*09b0*/  MOV R5, R3 ;  /* 0x0000000300057202 */ /* 0x000fe40000000f00 */
[----:B------:R-:W-:-:S13]  /*09c0*/  ISETP.GT.U32.OR P0, PT, R8, 0xfd, P0 ;  /* 0x000000fd0800780c */ /* 0x000fda0000704470 */
[----:B------:R-:W-:Y:S01]  /*09d0*/  @!P0 MOV R7, RZ ;  /* 0x000000ff00078202 */ /* 0x000fe20000000f00 */
[----:B------:R-:W-:Y:S06]  /*09e0*/  @!P0 BRA `(.L_x_8) ;  /* 0x00000000005c8947 */ /* 0x000fec0003800000 */
[----:B------:R-:W-:Y:S02]  /*09f0*/  FSETP.GTU.FTZ.AND P0, PT, |R0|, +INF , PT ;  /* 0x7f8000000000780b */ /* 0x000fe40003f1c200 */
[----:B------:R-:W-:-:S04]  /*0a00*/  FSETP.GTU.FTZ.AND P1, PT, |R3|, +INF , PT ;  /* 0x7f8000000300780b */ /* 0x000fc80003f3c200 */
[----:B------:R-:W-:-:S13]  /*0a10*/  PLOP3.LUT P0, PT, P0, P1, PT, 0xf8, 0x8f ;  /* 0x00000000008f781c */ /* 0x000fda0000703f70 */
[----:B------:R-:W-:Y:S05]  /*0a20*/  @P0 BRA `(.L_x_9) ;  /* 0x00000004004c0947 */ /* 0x000fea0003800000 */
[----:B------:R-:W-:-:S13]  /*0a30*/  LOP3.LUT P0, RZ, R5, 0x7fffffff, R0, 0xc8, !PT ;  /* 0x7fffffff05ff7812 */ /* 0x000fda000780c800 */
[----:B------:R-:W-:Y:S05]  /*0a40*/  @!P0 BRA `(.L_x_10) ;  /* 0x00000004003c8947 */ /* 0x000fea0003800000 */
[C---:B------:R-:W-:Y:S02]  /*0a50*/  FSETP.NEU.FTZ.AND P2, PT, |R0|.reuse, +INF , PT ;  /* 0x7f8000000000780b */ /* 0x040fe40003f5d200 */
[----:B------:R-:W-:Y:S02]  /*0a60*/  FSETP.NEU.FTZ.AND P1, PT, |R3|, +INF , PT ;  /* 0x7f8000000300780b */ /* 0x000fe40003f3d200 */
[----:B------:R-:W-:-:S11]  /*0a70*/  FSETP.NEU.FTZ.AND P0, PT, |R0|, +INF , PT ;  /* 0x7f8000000000780b */ /* 0x000fd60003f1d200 */
[----:B------:R-:W-:Y:S05]  /*0a80*/  @!P1 BRA !P2, `(.L_x_10) ;  /* 0x00000004002c9947 */ /* 0x000fea0005000000 */
[----:B------:R-:W-:-:S04]  /*0a90*/  LOP3.LUT P2, RZ, R0, 0x7fffffff, RZ, 0xc0, !PT ;  /* 0x7fffffff00ff7812 */ /* 0x000fc8000784c0ff */
[----:B------:R-:W-:-:S13]  /*0aa0*/  PLOP3.LUT P1, PT, P1, P2, PT, 0x2f, 0xf2 ;  /* 0x0000000000f2781c */ /* 0x000fda0000f24577 */
[----:B------:R-:W-:Y:S05]  /*0ab0*/  @P1 BRA `(.L_x_11) ;  /* 0x0000000400181947 */ /* 0x000fea0003800000 */
[----:B------:R-:W-:-:S04]  /*0ac0*/  LOP3.LUT P1, RZ, R5, 0x7fffffff, RZ, 0xc0, !PT ;  /* 0x7fffffff05ff7812 */ /* 0x000fc8000782c0ff */
[----:B------:R-:W-:-:S13]  /*0ad0*/  PLOP3.LUT P0, PT, P0, P1, PT, 0x2f, 0xf2 ;  /* 0x0000000000f2781c */ /* 0x000fda0000702577 */
[----:B------:R-:W-:Y:S05]  /*0ae0*/  @P0 BRA `(.L_x_12) ;  /* 0x0000000400000947 */ /* 0x000fea0003800000 */
[----:B------:R-:W-:Y:S02]  /*0af0*/  ISETP.GE.AND P0, PT, R8, RZ, PT ;  /* 0x000000ff0800720c */ /* 0x000fe40003f06270 */
[----:B------:R-:W-:-:S11]  /*0b00*/  ISETP.GE.AND P1, PT, R9, RZ, PT ;  /* 0x000000ff0900720c */ /* 0x000fd60003f26270 */
[----:B------:R-:W-:Y:S01]  /*0b10*/  @P0 MOV R7, RZ ;  /* 0x000000ff00070202 */ /* 0x000fe20000000f00 */
[----:B------:R-:W-:Y:S01]  /*0b20*/  @!P0 FFMA R0, R0, 1.84467440737095516160e+19, RZ ;  /* 0x5f80000000008823 */ /* 0x000fe200000000ff */
[----:B------:R-:W-:Y:S01]  /*0b30*/  @!P0 MOV R7, 0xffffffc0 ;  /* 0xffffffc000078802 */ /* 0x000fe20000000f00 */
[----:B------:R-:W-:-:S03]  /*0b40*/  @!P1 FFMA R5, R3, 1.84467440737095516160e+19, RZ ;  /* 0x5f80000003059823 */ /* 0x000fc600000000ff */
[----:B------:R-:W-:-:S07]  /*0b50*/  @!P1 IADD3 R7, PT, PT, R7, 0x40, RZ ;  /* 0x0000004007079810 */ /* 0x000fce0007ffe0ff */
.L_x_8:
[----:B------:R-:W-:Y:S01]  /*0b60*/  LEA R8, R12, 0xc0800000, 0x17 ;  /* 0xc08000000c087811 */ /* 0x000fe200078eb8ff */
[----:B------:R-:W-:Y:S03]  /*0b70*/  BSSY.RECONVERGENT B2, `(.L_x_13) ;  /* 0x0000036000027945 */ /* 0x000fe60003800200 */
[----:B------:R-:W-:Y:S02]  /*0b80*/  IADD3 R8, PT, PT, -R8, R5, RZ ;  /* 0x0000000508087210 */ /* 0x000fe40007ffe1ff */
[----:B------:R-:W-:Y:S02]  /*0b90*/  IADD3 R5, PT, PT, R10, -0x7f, RZ ;  /* 0xffffff810a057810 */ /* 0x000fe40007ffe0ff */
[----:B------:R0:W1:Y:S01]  /*0ba0*/  MUFU.RCP R9, R8 ;  /* 0x0000000800097308 */ /* 0x0000620000001000 */
[----:B------:R-:W-:Y:S02]  /*0bb0*/  FADD.FTZ R11, -R8, -RZ ;  /* 0x800000ff080b7221 */ /* 0x000fe40000010100 */
[C---:B------:R-:W-:Y:S01]  /*0bc0*/  IMAD R0, R5.reuse, -0x800000, R0 ;  /* 0xff80000005007824 */ /* 0x040fe200078e0200 */
[----:B0-----:R-:W-:-:S04]  /*0bd0*/  IADD3 R8, PT, PT, R5, 0x7f, -R12 ;  /* 0x0000007f05087810 */ /* 0x001fc80007ffe80c */
[----:B------:R-:W-:Y:S01]  /*0be0*/  IADD3 R8, PT, PT, R8, R7, RZ ;  /* 0x0000000708087210 */ /* 0x000fe20007ffe0ff */
[----:B-1----:R-:W-:-:S04]  /*0bf0*/  FFMA R10, R9, R11, 1 ;  /* 0x3f800000090a7423 */ /* 0x002fc8000000000b */
[----:B------:R-:W-:-:S04]  /*0c00*/  FFMA R14, R9, R10, R9 ;  /* 0x0000000a090e7223 */ /* 0x000fc80000000009 */
[----:B------:R-:W-:-:S04]  /*0c10*/  FFMA R9, R0, R14, RZ ;  /* 0x0000000e00097223 */ /* 0x000fc800000000ff */
[----:B------:R-:W-:-:S04]  /*0c20*/  FFMA R10, R11, R9, R0 ;  /* 0x000000090b0a7223 */ /* 0x000fc80000000000 */
[----:B------:R-:W-:-:S04]  /*0c30*/  FFMA R9, R14, R10, R9 ;  /* 0x0000000a0e097223 */ /* 0x000fc80000000009 */
[----:B------:R-:W-:-:S04]  /*0c40*/  FFMA R10, R11, R9, R0 ;  /* 0x000000090b0a7223 */ /* 0x000fc80000000000 */
[----:B------:R-:W-:-:S05]  /*0c50*/  FFMA R0, R14, R10, R9 ;  /* 0x0000000a0e007223 */ /* 0x000fca0000000009 */
[----:B------:R-:W-:-:S04]  /*0c60*/  SHF.R.U32.HI R5, RZ, 0x17, R0 ;  /* 0x00000017ff057819 */ /* 0x000fc80000011600 */
[----:B------:R-:W-:-:S04]  /*0c70*/  LOP3.LUT R5, R5, 0xff, RZ, 0xc0, !PT ;  /* 0x000000ff05057812 */ /* 0x000fc800078ec0ff */
[----:B------:R-:W-:-:S04]  /*0c80*/  IADD3 R11, PT, PT, R5, R8, RZ ;  /* 0x00000008050b7210 */ /* 0x000fc80007ffe0ff */
[----:B------:R-:W-:-:S04]  /*0c90*/  IADD3 R5, PT, PT, R11, -0x1, RZ ;  /* 0xffffffff0b057810 */ /* 0x000fc80007ffe0ff */
[----:B------:R-:W-:-:S13]  /*0ca0*/  ISETP.GE.U32.AND P0, PT, R5, 0xfe, PT ;  /* 0x000000fe0500780c */ /* 0x000fda0003f06070 */
[----:B------:R-:W-:Y:S05]  /*0cb0*/  @!P0 BRA `(.L_x_14) ;  /* 0x0000000000808947 */ /* 0x000fea0003800000 */
[----:B------:R-:W-:-:S13]  /*0cc0*/  ISETP.GT.AND P0, PT, R11, 0xfe, PT ;  /* 0x000000fe0b00780c */ /* 0x000fda0003f04270 */
[----:B------:R-:W-:Y:S05]  /*0cd0*/  @P0 BRA `(.L_x_15) ;  /* 0x00000000006c0947 */ /* 0x000fea0003800000 */
[----:B------:R-:W-:-:S13]  /*0ce0*/  ISETP.GE.AND P0, PT, R11, 0x1, PT ;  /* 0x000000010b00780c */ /* 0x000fda0003f06270 */
[----:B------:R-:W-:Y:S05]  /*0cf0*/  @P0 BRA `(.L_x_16) ;  /* 0x0000000000740947 */ /* 0x000fea0003800000 */
[----:B------:R-:W-:Y:S02]  /*0d00*/  ISETP.GE.AND P0, PT, R11, -0x18, PT ;  /* 0xffffffe80b00780c */ /* 0x000fe40003f06270 */
[----:B------:R-:W-:-:S11]  /*0d10*/  LOP3.LUT R0, R0, 0x80000000, RZ, 0xc0, !PT ;  /* 0x8000000000007812 */ /* 0x000fd600078ec0ff */
[----:B------:R-:W-:Y:S05]  /*0d20*/  @!P0 BRA `(.L_x_16) ;  /* 0x0000000000688947 */ /* 0x000fea0003800000 */
[CCC-:B------:R-:W-:Y:S01]  /*0d30*/  FFMA.RZ R5, R14.reuse, R10.reuse, R9.reuse ;  /* 0x0000000a0e057223 */ /* 0x1c0fe2000000c009 */
[CCC-:B------:R-:W-:Y:S01]  /*0d40*/  FFMA.RM R8, R14.reuse, R10.reuse, R9.reuse ;  /* 0x0000000a0e087223 */ /* 0x1c0fe20000004009 */
[C---:B------:R-:W-:Y:S02]  /*0d50*/  ISETP.NE.AND P2, PT, R11.reuse, RZ, PT ;  /* 0x000000ff0b00720c */ /* 0x040fe40003f45270 */
[----:B------:R-:W-:Y:S02]  /*0d60*/  ISETP.NE.AND P1, PT, R11, RZ, PT ;  /* 0x000000ff0b00720c */ /* 0x000fe40003f25270 */
[----:B------:R-:W-:Y:S01]  /*0d70*/  LOP3.LUT R7, R5, 0x7fffff, RZ, 0xc0, !PT ;  /* 0x007fffff05077812 */ /* 0x000fe200078ec0ff */
[----:B------:R-:W-:Y:S01]  /*0d80*/  FFMA.RP R5, R14, R10, R9 ;  /* 0x0000000a0e057223 */ /* 0x000fe20000008009 */
[----:B------:R-:W-:Y:S02]  /*0d90*/  IADD3 R10, PT, PT, R11, 0x20, RZ ;  /* 0x000000200b0a7810 */ /* 0x000fe40007ffe0ff */
[----:B------:R-:W-:-:S02]  /*0da0*/  LOP3.LUT R7, R7, 0x800000, RZ, 0xfc, !PT ;  /* 0x0080000007077812 */ /* 0x000fc400078efcff */
[----:B------:R-:W-:Y:S02]  /*0db0*/  IADD3 R9, PT, PT, -R11, RZ, RZ ;  /* 0x000000ff0b097210 */ /* 0x000fe40007ffe1ff */
[----:B------:R-:W-:Y:S02]  /*0dc0*/  SHF.L.U32 R10, R7, R10, RZ ;  /* 0x0000000a070a7219 */ /* 0x000fe400000006ff */
[----:B------:R-:W-:Y:S02]  /*0dd0*/  FSETP.NEU.FTZ.AND P0, PT, R5, R8, PT ;  /* 0x000000080500720b */ /* 0x000fe40003f1d000 */
[----:B------:R-:W-:Y:S02]  /*0de0*/  SEL R8, R9, RZ, P2 ;  /* 0x000000ff09087207 */ /* 0x000fe40001000000 */
[----:B------:R-:W-:Y:S02]  /*0df0*/  ISETP.NE.AND P1, PT, R10, RZ, P1 ;  /* 0x000000ff0a00720c */ /* 0x000fe40000f25270 */
[----:B------:R-:W-:-:S02]  /*0e00*/  SHF.R.U32.HI R8, RZ, R8, R7 ;  /* 0x00000008ff087219 */ /* 0x000fc40000011607 */
[----:B------:R-:W-:Y:S02]  /*0e10*/  PLOP3.LUT P0, PT, P0, P1, PT, 0xf8, 0x8f ;  /* 0x00000000008f781c */ /* 0x000fe40000703f70 */
[----:B------:R-:W-:Y:S02]  /*0e20*/  SHF.R.U32.HI R10, RZ, 0x1, R8 ;  /* 0x00000001ff0a7819 */ /* 0x000fe40000011608 */
[----:B------:R-:W-:-:S04]  /*0e30*/  SEL R5, RZ, 0x1, !P0 ;  /* 0x00000001ff057807 */ /* 0x000fc80004000000 */
[----:B------:R-:W-:-:S04]  /*0e40*/  LOP3.LUT R5, R5, 0x1, R10, 0xf8, !PT ;  /* 0x0000000105057812 */ /* 0x000fc800078ef80a */
[----:B------:R-:W-:-:S04]  /*0e50*/  LOP3.LUT R5, R5, R8, RZ, 0xc0, !PT ;  /* 0x0000000805057212 */ /* 0x000fc800078ec0ff */
[----:B------:R-:W-:-:S04]  /*0e60*/  IADD3 R5, PT, PT, R10, R5, RZ ;  /* 0x000000050a057210 */ /* 0x000fc80007ffe0ff */
[----:B------:R-:W-:Y:S01]  /*0e70*/  LOP3.LUT R0, R5, R0, RZ, 0xfc, !PT ;  /* 0x0000000005007212 */ /* 0x000fe200078efcff */
[----:B------:R-:W-:Y:S06]  /*0e80*/  BRA `(.L_x_16) ;  /* 0x0000000000107947 */ /* 0x000fec0003800000 */
.L_x_15:
[----:B------:R-:W-:-:S04]  /*0e90*/  LOP3.LUT R0, R0, 0x80000000, RZ, 0xc0, !PT ;  /* 0x8000000000007812 */ /* 0x000fc800078ec0ff */
[----:B------:R-:W-:Y:S01]  /*0ea0*/  LOP3.LUT R0, R0, 0x7f800000, RZ, 0xfc, !PT ;  /* 0x7f80000000007812 */ /* 0x000fe200078efcff */
[----:B------:R-:W-:Y:S06]  /*0eb0*/  BRA `(.L_x_16) ;  /* 0x0000000000047947 */ /* 0x000fec0003800000 */
.L_x_14:
[----:B------:R-:W-:-:S07]  /*0ec0*/  LEA R0, R8, R0, 0x17 ;  /* 0x0000000008007211 */ /* 0x000fce00078eb8ff */
.L_x_16:
[----:B------:R-:W-:Y:S05]  /*0ed0*/  BSYNC.RECONVERGENT B2 ;  /* 0x0000000000027941 */ /* 0x000fea0003800200 */
.L_x_13:
[----:B------:R-:W-:Y:S05]  /*0ee0*/  BRA `(.L_x_17) ;  /* 0x0000000000207947 */ /* 0x000fea0003800000 */
.L_x_12:
[----:B------:R-:W-:-:S04]  /*0ef0*/  LOP3.LUT R0, R5, 0x80000000, R0, 0x48, !PT ;  /* 0x8000000005007812 */ /* 0x000fc800078e4800 */
[----:B------:R-:W-:Y:S01]  /*0f00*/  LOP3.LUT R0, R0, 0x7f800000, RZ, 0xfc, !PT ;  /* 0x7f80000000007812 */ /* 0x000fe200078efcff */
[----:B------:R-:W-:Y:S06]  /*0f10*/  BRA `(.L_x_17) ;  /* 0x0000000000147947 */ /* 0x000fec0003800000 */
.L_x_11:
[----:B------:R-:W-:Y:S01]  /*0f20*/  LOP3.LUT R0, R5, 0x80000000, R0, 0x48, !PT ;  /* 0x8000000005007812 */ /* 0x000fe200078e4800 */
[----:B------:R-:W-:Y:S06]  /*0f30*/  BRA `(.L_x_17) ;  /* 0x00000000000c7947 */ /* 0x000fec0003800000 */
.L_x_10:
[----:B------:R-:W0:Y:S01]  /*0f40*/  MUFU.RSQ R0, -QNAN ;  /* 0xffc0000000007908 */ /* 0x000e220000001400 */
[----:B------:R-:W-:Y:S05]  /*0f50*/  BRA `(.L_x_17) ;  /* 0x0000000000047947 */ /* 0x000fea0003800000 */
.L_x_9:
[----:B------:R-:W-:-:S07]  /*0f60*/  FADD.FTZ R0, R0, R3 ;  /* 0x0000000300007221 */ /* 0x000fce0000010000 */
.L_x_17:
[----:B------:R-:W-:Y:S05]  /*0f70*/  BSYNC.RECONVERGENT B1 ;  /* 0x0000000000017941 */ /* 0x000fea0003800200 */
.L_x_7:
[----:B------:R-:W-:-:S04]  /*0f80*/  HFMA2 R7, -RZ, RZ, 0, 0 ;  /* 0x00000000ff077431 */ /* 0x000fc800000001ff */
[----:B0-----:R-:W-:Y:S05]  /*0f90*/  RET.REL.NODEC R6 `(_Z8d_kerneliPh) ;  /* 0xfffffff006187950 */ /* 0x001fea0003c3ffff */
.L_x_18:
[----:B------:R-:W-:-:S00]  /*0fa0*/  BRA `(.L_x_18) ;  /* 0xfffffffc00fc7947 */ /* 0x000fc0000383ffff */
[----:B------:R-:W-:-:S00]  /*0fb0*/  NOP ;  /* 0x0000000000007918 */ /* 0x000fc00000000000 */
        /* <DEDUP_REMOVED lines=12> */
.L_x_19:


//--------------------- .nv.shared.reserved.0     --------------------------
	.section	.nv.shared.reserved.0,"aw",@nobits
	.weak		__nv_reservedSMEM_offset_0_alias
	.size		__nv_reservedSMEM_offset_0_alias, 0, 64
	.other		__nv_reservedSMEM_offset_0_alias,@"STO_CUDA_RESERVED_SHARED STV_DEFAULT"
__nv_reservedSMEM_offset_0_alias:
	.zero		0
	.zero		64


//--------------------- .nv.constant0._Z8d_kerneliPh --------------------------
	.section	.nv.constant0._Z8d_kerneliPh,"a",@progbits
	.sectionflags	@""
	.align	4
.nv.constant0._Z8d_kerneliPh:
	.zero		912


//--------------------- SYMBOLS --------------------------

	.type		.nv.reservedSmem.offset0,@object
	.size		.nv.reservedSmem.offset0,0x4
